






.version 3.0
.target sm_20
.address_size 64

.file	1 "/tmp/tmpxft_00003a7d_00000000-15_laplace3d.compute_20.cpp3.i"
.file	2 "./laplace3d_kernel.cu"
.file	3 "/usr/local/cuda/nvvm/ci_include.h"


.entry _Z13GPU_laplace3diiiiPfS_(
.param .u32 _Z13GPU_laplace3diiiiPfS__param_0,
.param .u32 _Z13GPU_laplace3diiiiPfS__param_1,
.param .u32 _Z13GPU_laplace3diiiiPfS__param_2,
.param .u32 _Z13GPU_laplace3diiiiPfS__param_3,
.param .u64 _Z13GPU_laplace3diiiiPfS__param_4,
.param .u64 _Z13GPU_laplace3diiiiPfS__param_5
)
{
.reg .f32 %f<24>;
.reg .pred %p<30>;
.reg .s32 %r<157>;
.reg .s64 %rl<30>;

	.shared .align 4 .b8 __cuda_local_var_17315_33_non_const_u1[2448];

.loc 2 51 1
mov.u32 %r5, %tid.x;
mov.u32 %r6, %tid.y;
shl.b32 %r35, %r6, 5;
.loc 2 51 1
add.s32 %r7, %r35, %r5;
.loc 2 52 1
setp.lt.s32 %p29, %r7, 76;
.loc 2 54 1
@%p29 bra BB0_2;

mov.u32 %r142, %r38;
mov.u32 %r156, %r39;
bra.uni BB0_6;

BB0_2:
.loc 2 51 1
mov.u32 %r138, %tid.y;
.loc 2 55 1
setp.lt.u32 %p5, %r138, 2;
@%p5 bra BB0_4;

.loc 2 61 1
shr.u32 %r40, %r7, 31;
add.s32 %r41, %r7, %r40;
.loc 2 60 1
and.b32 %r42, %r41, -2;
sub.s32 %r43, %r7, %r42;
mad.lo.s32 %r140, %r43, 33, -1;
.loc 2 61 1
shr.s32 %r44, %r41, 1;
add.s32 %r141, %r44, -33;
bra.uni BB0_5;

BB0_4:
.loc 2 51 1
mov.u32 %r137, %tid.y;
mad.lo.s32 %r141, %r137, 5, -1;
.loc 2 51 1
mov.u32 %r140, %tid.x;

BB0_5:
.loc 2 64 1
add.s32 %r45, %r141, 1;
mov.u32 %r46, 34;
.loc 3 294 5
mul24.lo.s32 %r47, %r45, %r46;
.loc 2 64 1
add.s32 %r48, %r140, %r47;
add.s32 %r142, %r48, 205;
.loc 2 66 1
mov.u32 %r49, %ctaid.x;
mov.u32 %r50, 32;
.loc 3 294 5
mul24.lo.s32 %r51, %r49, %r50;
.loc 2 66 1
add.s32 %r52, %r51, %r140;
.loc 2 67 1
mov.u32 %r53, %ctaid.y;
mov.u32 %r54, 4;
.loc 3 294 5
mul24.lo.s32 %r55, %r53, %r54;
.loc 2 67 1
add.s32 %r56, %r55, %r141;
ld.param.u32 %r129, [_Z13GPU_laplace3diiiiPfS__param_3];
.loc 3 294 5
mul24.lo.s32 %r57, %r56, %r129;
.loc 2 68 1
add.s32 %r156, %r57, %r52;
setp.gt.s32 %p6, %r52, -1;
ld.param.u32 %r115, [_Z13GPU_laplace3diiiiPfS__param_0];
.loc 2 70 1
setp.lt.s32 %p7, %r52, %r115;
and.pred %p8, %p6, %p7;
setp.gt.s32 %p9, %r56, -1;
and.pred %p10, %p8, %p9;
ld.param.u32 %r120, [_Z13GPU_laplace3diiiiPfS__param_1];
.loc 2 70 1
setp.lt.s32 %p11, %r56, %r120;
and.pred %p29, %p10, %p11;

BB0_6:
.loc 2 51 1
mov.u32 %r139, %tid.y;
.loc 2 79 1
add.s32 %r58, %r139, 1;
mov.u32 %r59, 34;
.loc 3 294 5
mul24.lo.s32 %r60, %r58, %r59;
.loc 2 81 1
mov.u32 %r61, %ctaid.x;
mov.u32 %r62, 32;
.loc 3 294 5
mul24.lo.s32 %r63, %r61, %r62;
.loc 2 51 1
mov.u32 %r136, %tid.x;
.loc 2 81 1
add.s32 %r17, %r63, %r136;
.loc 2 82 1
mov.u32 %r64, %ctaid.y;
mov.u32 %r65, 4;
.loc 3 294 5
mul24.lo.s32 %r66, %r64, %r65;
.loc 2 82 1
add.s32 %r18, %r66, %r139;
ld.param.u32 %r128, [_Z13GPU_laplace3diiiiPfS__param_3];
.loc 3 294 5
mul24.lo.s32 %r67, %r18, %r128;
.loc 2 83 1
add.s32 %r154, %r67, %r17;
ld.param.u32 %r119, [_Z13GPU_laplace3diiiiPfS__param_1];
setp.ge.s32 %p12, %r18, %r119;
ld.param.u32 %r114, [_Z13GPU_laplace3diiiiPfS__param_0];
setp.ge.s32 %p13, %r17, %r114;
or.pred %p4, %p12, %p13;
.loc 2 79 1
add.s32 %r68, %r136, %r60;
.loc 2 91 1
add.s32 %r69, %r68, 409;
mul.wide.s32 %rl5, %r69, 4;
mov.u64 %rl6, __cuda_local_var_17315_33_non_const_u1;
add.s64 %rl7, %rl6, %rl5;
add.s64 %rl3, %rl7, -1636;
.loc 2 91 1
@%p4 bra BB0_8;

ld.param.u64 %rl28, [_Z13GPU_laplace3diiiiPfS__param_4];
cvta.to.global.u64 %rl8, %rl28;
.loc 2 91 1
mul.wide.s32 %rl9, %r154, 4;
add.s64 %rl10, %rl8, %rl9;
ld.global.f32 %f4, [%rl10];
st.shared.f32 [%rl3+1636], %f4;

BB0_8:
mul.wide.s32 %rl11, %r142, 4;
add.s64 %rl4, %rl6, %rl11;
.loc 2 92 1
@!%p29 bra BB0_10;

ld.param.u64 %rl27, [_Z13GPU_laplace3diiiiPfS__param_4];
cvta.to.global.u64 %rl13, %rl27;
.loc 2 92 1
mul.wide.s32 %rl14, %r156, 4;
add.s64 %rl15, %rl13, %rl14;
ld.global.f32 %f5, [%rl15];
st.shared.f32 [%rl4+816], %f5;

BB0_10:
ld.param.u32 %r125, [_Z13GPU_laplace3diiiiPfS__param_2];
.loc 2 98 1
setp.lt.s32 %p14, %r125, 1;
@%p14 bra BB0_26;

mov.u32 %r144, 0;
ld.param.u32 %r124, [_Z13GPU_laplace3diiiiPfS__param_2];
neg.s32 %r20, %r124;
mov.u32 %r143, %r144;

BB0_12:
mov.u32 %r25, %r154;
mov.u32 %r153, %r152;
add.s32 %r26, %r144, %r20;
add.s32 %r143, %r143, -1;
.loc 2 102 1
@%p4 bra BB0_16;

ld.param.u32 %r118, [_Z13GPU_laplace3diiiiPfS__param_1];
ld.param.u32 %r127, [_Z13GPU_laplace3diiiiPfS__param_3];
.loc 3 294 5
mul24.lo.s32 %r77, %r118, %r127;
.loc 2 104 1
add.s32 %r28, %r77, %r25;
.loc 2 105 1
ld.shared.f32 %f6, [%rl3+820];
st.shared.f32 [%rl3+4], %f6;
.loc 2 106 1
ld.shared.f32 %f7, [%rl3+1636];
st.shared.f32 [%rl3+820], %f7;
ld.param.u32 %r123, [_Z13GPU_laplace3diiiiPfS__param_2];
add.s32 %r82, %r123, -1;
.loc 2 107 1
setp.lt.s32 %p15, %r144, %r82;
@%p15 bra BB0_15;

BB0_14:
mov.u32 %r153, %r25;
mov.u32 %r155, %r28;
bra.uni BB0_17;

BB0_15:
ld.param.u64 %rl26, [_Z13GPU_laplace3diiiiPfS__param_4];
cvta.to.global.u64 %rl16, %rl26;
.loc 2 108 1
mul.wide.s32 %rl17, %r28, 4;
add.s64 %rl18, %rl16, %rl17;
ld.global.f32 %f8, [%rl18];
st.shared.f32 [%rl3+1636], %f8;
bra.uni BB0_14;

BB0_16:
mov.u32 %r155, %r25;

BB0_17:
mov.u32 %r154, %r155;
mov.u32 %r152, %r153;
@%p29 bra BB0_18;
bra.uni BB0_20;

BB0_18:
ld.param.u32 %r117, [_Z13GPU_laplace3diiiiPfS__param_1];
ld.param.u32 %r126, [_Z13GPU_laplace3diiiiPfS__param_3];
.loc 3 294 5
mul24.lo.s32 %r85, %r117, %r126;
.loc 2 112 1
add.s32 %r156, %r85, %r156;
.loc 2 113 1
ld.shared.f32 %f9, [%rl4];
st.shared.f32 [%rl4+-816], %f9;
.loc 2 114 1
ld.shared.f32 %f10, [%rl4+816];
st.shared.f32 [%rl4], %f10;
ld.param.u32 %r122, [_Z13GPU_laplace3diiiiPfS__param_2];
add.s32 %r90, %r122, -1;
.loc 2 115 1
setp.lt.s32 %p16, %r144, %r90;
@%p16 bra BB0_19;
bra.uni BB0_20;

BB0_19:
ld.param.u64 %rl25, [_Z13GPU_laplace3diiiiPfS__param_4];
cvta.to.global.u64 %rl19, %rl25;
.loc 2 116 1
mul.wide.s32 %rl20, %r156, 4;
add.s64 %rl21, %rl19, %rl20;
ld.global.f32 %f11, [%rl21];
st.shared.f32 [%rl4+816], %f11;

BB0_20:
.loc 2 119 1
bar.sync 0;
.loc 2 125 1
@%p4 bra BB0_25;

.loc 2 126 1
setp.eq.s32 %p17, %r143, -1;
setp.eq.s32 %p18, %r17, 0;
ld.param.u32 %r113, [_Z13GPU_laplace3diiiiPfS__param_0];
add.s32 %r98, %r113, -1;
.loc 2 126 1
setp.eq.s32 %p19, %r17, %r98;
or.pred %p20, %p18, %p19;
.loc 2 126 1
setp.eq.s32 %p21, %r18, 0;
or.pred %p22, %p20, %p21;
ld.param.u32 %r116, [_Z13GPU_laplace3diiiiPfS__param_1];
add.s32 %r104, %r116, -1;
.loc 2 126 1
setp.eq.s32 %p23, %r18, %r104;
or.pred %p24, %p22, %p23;
or.pred %p25, %p24, %p17;
.loc 2 126 1
setp.eq.s32 %p26, %r26, -1;
or.pred %p27, %p25, %p26;
.loc 2 126 1
@%p27 bra BB0_23;

.loc 2 130 1
ld.shared.f32 %f12, [%rl3+824];
ld.shared.f32 %f13, [%rl3+816];
add.f32 %f14, %f13, %f12;
ld.shared.f32 %f15, [%rl3+684];
add.f32 %f16, %f14, %f15;
ld.shared.f32 %f17, [%rl3+956];
add.f32 %f18, %f16, %f17;
ld.shared.f32 %f19, [%rl3+4];
add.f32 %f20, %f18, %f19;
ld.shared.f32 %f21, [%rl3+1636];
add.f32 %f22, %f20, %f21;
mul.f32 %f23, %f22, 0f3E2AAAAB;
bra.uni BB0_24;

BB0_23:
.loc 2 127 1
ld.shared.f32 %f23, [%rl3+820];

BB0_24:
ld.param.u64 %rl29, [_Z13GPU_laplace3diiiiPfS__param_5];
cvta.to.global.u64 %rl22, %rl29;
.loc 2 134 1
mul.wide.s32 %rl23, %r152, 4;
add.s64 %rl24, %rl22, %rl23;
st.global.f32 [%rl24], %f23;

BB0_25:
.loc 2 137 1
bar.sync 0;
.loc 2 98 95
add.s32 %r144, %r144, 1;
ld.param.u32 %r121, [_Z13GPU_laplace3diiiiPfS__param_2];
.loc 2 98 1
setp.lt.s32 %p28, %r144, %r121;
@%p28 bra BB0_12;

BB0_26:
.loc 2 140 2
ret;
}





// ===== COMPILED SASS (sm_100) =====

	.target	sm_100

	.elftype	@"ET_EXEC"


//--------------------- .note.nv.tkinfo           --------------------------
	.section	.note.nv.tkinfo,"",@"SHT_NOTE"
	.sectionflags	@"SHF_NOTE_NV_TKINFO"
	.tkinfo
        /*0018*/ 	.word	0x00000002
        /*0030*/ 	.string	""
        /*0030*/ 	.string	"ptxas"
        /*0030*/ 	.string	"Cuda compilation tools, release 13.0, V13.0.88"
        /*0030*/ 	.string	"Build cuda_13.0.r13.0/compiler.36424714_0"
        /*0030*/ 	.string	"-arch sm_100 "



//--------------------- .note.nv.cuinfo           --------------------------
	.section	.note.nv.cuinfo,"",@"SHT_NOTE"
	.sectionflags	@"SHF_NOTE_NV_CUINFO"
        /*0018*/ 	.short	0x0002
        /*001a*/ 	.short	0x0014
        /*001c*/ 	.short	0x0082
	.zero		2


//--------------------- .nv.info                  --------------------------
	.section	.nv.info,"",@"SHT_CUDA_INFO"
	.align	4


	//----- nvinfo : EIATTR_REGCOUNT
	.align		4
        /*0000*/ 	.byte	0x04, 0x2f
        /*0002*/ 	.short	(.L_1 - .L_0)
	.align		4
.L_0:
        /*0004*/ 	.word	index@(_Z13GPU_laplace3diiiiPfS_)
        /*0008*/ 	.word	0x0000001c


	//----- nvinfo : EIATTR_FRAME_SIZE
	.align		4
.L_1:
        /*000c*/ 	.byte	0x04, 0x11
        /*000e*/ 	.short	(.L_3 - .L_2)
	.align		4
.L_2:
        /*0010*/ 	.word	index@(_Z13GPU_laplace3diiiiPfS_)
        /*0014*/ 	.word	0x00000000


	//----- nvinfo : EIATTR_MIN_STACK_SIZE
	.align		4
.L_3:
        /*0018*/ 	.byte	0x04, 0x12
        /*001a*/ 	.short	(.L_5 - .L_4)
	.align		4
.L_4:
        /*001c*/ 	.word	index@(_Z13GPU_laplace3diiiiPfS_)
        /*0020*/ 	.word	0x00000000
.L_5:


//--------------------- .nv.compat                --------------------------
	.section	.nv.compat,"",@"SHT_CUDA_COMPAT_INFO"
	.align	4
        /*0000*/ 	.byte	0x02, 0x09, 0x00, 0x00, 0x02, 0x02, 0x01, 0x00, 0x02, 0x05, 0x05, 0x00, 0x03, 0x07, 0x01, 0x01
        /*0010*/ 	.byte	0x02, 0x03, 0x00, 0x00, 0x02, 0x06, 0x01, 0x00, 0x04, 0x0b, 0x08, 0x00, 0x09, 0x00, 0x00, 0x00
        /*0020*/ 	.byte	0x00, 0x00, 0x00, 0x00


//--------------------- .nv.info._Z13GPU_laplace3diiiiPfS_ --------------------------
	.section	.nv.info._Z13GPU_laplace3diiiiPfS_,"",@"SHT_CUDA_INFO"
	.sectionflags	@""
	.align	4


	//----- nvinfo : EIATTR_CUDA_API_VERSION
	.align		4
        /*0000*/ 	.byte	0x04, 0x37
        /*0002*/ 	.short	(.L_7 - .L_6)
.L_6:
        /*0004*/ 	.word	0x00000082


	//----- nvinfo : EIATTR_KPARAM_INFO
	.align		4
.L_7:
        /*0008*/ 	.byte	0x04, 0x17
        /*000a*/ 	.short	(.L_9 - .L_8)
.L_8:
        /*000c*/ 	.word	0x00000000
        /*0010*/ 	.short	0x0005
        /*0012*/ 	.short	0x0018
        /*0014*/ 	.byte	0x00, 0xf0, 0x21, 0x00


	//----- nvinfo : EIATTR_KPARAM_INFO
	.align		4
.L_9:
        /*0018*/ 	.byte	0x04, 0x17
        /*001a*/ 	.short	(.L_11 - .L_10)
.L_10:
        /*001c*/ 	.word	0x00000000
        /*0020*/ 	.short	0x0004
        /*0022*/ 	.short	0x0010
        /*0024*/ 	.byte	0x00, 0xf0, 0x21, 0x00


	//----- nvinfo : EIATTR_KPARAM_INFO
	.align		4
.L_11:
        /*0028*/ 	.byte	0x04, 0x17
        /*002a*/ 	.short	(.L_13 - .L_12)
.L_12:
        /*002c*/ 	.word	0x00000000
        /*0030*/ 	.short	0x0003
        /*0032*/ 	.short	0x000c
        /*0034*/ 	.byte	0x00, 0xf0, 0x11, 0x00


	//----- nvinfo : EIATTR_KPARAM_INFO
	.align		4
.L_13:
        /*0038*/ 	.byte	0x04, 0x17
        /*003a*/ 	.short	(.L_15 - .L_14)
.L_14:
        /*003c*/ 	.word	0x00000000
        /*0040*/ 	.short	0x0002
        /*0042*/ 	.short	0x0008
        /*0044*/ 	.byte	0x00, 0xf0, 0x11, 0x00


	//----- nvinfo : EIATTR_KPARAM_INFO
	.align		4
.L_15:
        /*0048*/ 	.byte	0x04, 0x17
        /*004a*/ 	.short	(.L_17 - .L_16)
.L_16:
        /*004c*/ 	.word	0x00000000
        /*0050*/ 	.short	0x0001
        /*0052*/ 	.short	0x0004
        /*0054*/ 	.byte	0x00, 0xf0, 0x11, 0x00


	//----- nvinfo : EIATTR_KPARAM_INFO
	.align		4
.L_17:
        /*0058*/ 	.byte	0x04, 0x17
        /*005a*/ 	.short	(.L_19 - .L_18)
.L_18:
        /*005c*/ 	.word	0x00000000
        /*0060*/ 	.short	0x0000
        /*0062*/ 	.short	0x0000
        /*0064*/ 	.byte	0x00, 0xf0, 0x11, 0x00


	//----- nvinfo : EIATTR_SPARSE_MMA_MASK
	.align		4
.L_19:
        /*0068*/ 	.byte	0x03, 0x50
        /*006a*/ 	.short	0x0000


	//----- nvinfo : EIATTR_MAXREG_COUNT
	.align		4
        /*006c*/ 	.byte	0x03, 0x1b
        /*006e*/ 	.short	0x00ff


	//----- nvinfo : EIATTR_NUM_BARRIERS
	.align		4
        /*0070*/ 	.byte	0x02, 0x4c
        /*0072*/ 	.byte	0x01
	.zero		1


	//----- nvinfo : EIATTR_MERCURY_ISA_VERSION
	.align		4
        /*0074*/ 	.byte	0x03, 0x5f
        /*0076*/ 	.short	0x0101


	//----- nvinfo : EIATTR_VRC_CTA_INIT_COUNT
	.align		4
        /*0078*/ 	.byte	0x02, 0x4a
	.zero		1
	.zero		1


	//----- nvinfo : EIATTR_EXIT_INSTR_OFFSETS
	.align		4
        /*007c*/ 	.byte	0x04, 0x1c
        /*007e*/ 	.short	(.L_21 - .L_20)


	//   ....[0]....
.L_20:
        /*0080*/ 	.word	0x00000470


	//   ....[1]....
        /*0084*/ 	.word	0x00000990


	//----- nvinfo : EIATTR_CRS_STACK_SIZE
	.align		4
.L_21:
        /*0088*/ 	.byte	0x04, 0x1e
        /*008a*/ 	.short	(.L_23 - .L_22)
.L_22:
        /*008c*/ 	.word	0x00000000


	//----- nvinfo : EIATTR_CBANK_PARAM_SIZE
	.align		4
.L_23:
        /*0090*/ 	.byte	0x03, 0x19
        /*0092*/ 	.short	0x0020


	//----- nvinfo : EIATTR_PARAM_CBANK
	.align		4
        /*0094*/ 	.byte	0x04, 0x0a
        /*0096*/ 	.short	(.L_25 - .L_24)
	.align		4
.L_24:
        /*0098*/ 	.word	index@(.nv.constant0._Z13GPU_laplace3diiiiPfS_)
        /*009c*/ 	.short	0x0380
        /*009e*/ 	.short	0x0020


	//----- nvinfo : EIATTR_SW_WAR
	.align		4
.L_25:
        /*00a0*/ 	.byte	0x04, 0x36
        /*00a2*/ 	.short	(.L_27 - .L_26)
.L_26:
        /*00a4*/ 	.word	0x00000008
.L_27:


//--------------------- .nv.callgraph             --------------------------
	.section	.nv.callgraph,"",@"SHT_CUDA_CALLGRAPH"
	.align	4
	.sectionentsize	8
	.align		4
        /*0000*/ 	.word	0x00000000
	.align		4
        /*0004*/ 	.word	0xffffffff
	.align		4
        /*0008*/ 	.word	0x00000000
	.align		4
        /*000c*/ 	.word	0xfffffffe
	.align		4
        /*0010*/ 	.word	0x00000000
	.align		4
        /*0014*/ 	.word	0xfffffffd
	.align		4
        /*0018*/ 	.word	0x00000000
	.align		4
        /*001c*/ 	.word	0xfffffffc


//--------------------- .text._Z13GPU_laplace3diiiiPfS_ --------------------------
	.section	.text._Z13GPU_laplace3diiiiPfS_,"ax",@progbits
	.align	128
.text._Z13GPU_laplace3diiiiPfS_:
        .type           _Z13GPU_laplace3diiiiPfS_,@function
        .size           _Z13GPU_laplace3diiiiPfS_,(.L_x_15 - _Z13GPU_laplace3diiiiPfS_)
        .other          _Z13GPU_laplace3diiiiPfS_,@"STO_CUDA_ENTRY STV_DEFAULT"
_Z13GPU_laplace3diiiiPfS_:
[----:B------:R-:W-:Y:S01]  /*0000*/  LDC R1, c[0x0][0x37c] ;  /* 0x0000df00ff017b82 */ /* 0x000fe20000000800 */
[----:B------:R-:W0:Y:S01]  /*0010*/  S2R R5, SR_TID.X ;  /* 0x0000000000057919 */ /* 0x000e220000002100 */
[----:B------:R-:W-:Y:S01]  /*0020*/  BSSY.RECONVERGENT B0, `(.L_x_0) ;  /* 0x0000025000007945 */ /* 0x000fe20003800200 */
[----:B------:R-:W0:Y:S01]  /*0030*/  S2R R6, SR_TID.Y ;  /* 0x0000000000067919 */ /* 0x000e220000002200 */
[----:B------:R-:W1:Y:S01]  /*0040*/  S2R R8, SR_CTAID.X ;  /* 0x0000000000087919 */ /* 0x000e620000002500 */
[----:B------:R-:W2:Y:S01]  /*0050*/  S2R R10, SR_CTAID.Y ;  /* 0x00000000000a7919 */ /* 0x000ea20000002600 */
[----:B0-----:R-:W-:-:S05]  /*0060*/  IMAD R2, R6, 0x20, R5 ;  /* 0x0000002006027824 */ /* 0x001fca00078e0205 */
[----:B------:R-:W-:-:S04]  /*0070*/  ISETP.GE.AND P1, PT, R2, 0x4c, PT ;  /* 0x0000004c0200780c */ /* 0x000fc80003f26270 */
[----:B------:R-:W-:-:S09]  /*0080*/  PLOP3.LUT P0, PT, P1, PT, PT, 0x8, 0x80 ;  /* 0x000000000080781c */ /* 0x000fd20000f0e170 */
[----:B-12---:R-:W-:Y:S05]  /*0090*/  @P1 BRA `(.L_x_1) ;  /* 0x0000000000741947 */ /* 0x006fea0003800000 */
[----:B------:R-:W0:Y:S01]  /*00a0*/  S2R R4, SR_CTAID.X ;  /* 0x0000000000047919 */ /* 0x000e220000002500 */
[----:B------:R-:W-:Y:S01]  /*00b0*/  ISETP.GE.U32.AND P0, PT, R6, 0x2, PT ;  /* 0x000000020600780c */ /* 0x000fe20003f06070 */
[----:B------:R-:W1:Y:S01]  /*00c0*/  LDCU.64 UR6, c[0x0][0x380] ;  /* 0x00007000ff0677ac */ /* 0x000e620008000a00 */
[----:B------:R-:W2:Y:S01]  /*00d0*/  S2R R7, SR_CTAID.Y ;  /* 0x0000000000077919 */ /* 0x000ea20000002600 */
[----:B------:R-:W3:Y:S10]  /*00e0*/  LDCU UR4, c[0x0][0x38c] ;  /* 0x00007180ff0477ac */ /* 0x000ef40008000800 */
[----:B------:R-:W-:Y:S01]  /*00f0*/  @P0 LEA.HI R0, R2, R2, RZ, 0x1 ;  /* 0x0000000202000211 */ /* 0x000fe200078f08ff */
[----:B------:R-:W-:-:S03]  /*0100*/  @!P0 IMAD.MOV.U32 R9, RZ, RZ, 0x5 ;  /* 0x00000005ff098424 */ /* 0x000fc600078e00ff */
[C---:B------:R-:W-:Y:S02]  /*0110*/  @P0 LOP3.LUT R3, R0.reuse, 0xfffffffe, RZ, 0xc0, !PT ;  /* 0xfffffffe00030812 */ /* 0x040fe400078ec0ff */
[----:B------:R-:W-:Y:S01]  /*0120*/  @P0 LEA.HI.SX32 R0, R0, 0xffffffdf, 0x1f ;  /* 0xffffffdf00000811 */ /* 0x000fe200078ffaff */
[----:B------:R-:W-:Y:S02]  /*0130*/  @!P0 IMAD R0, R6, R9, -0x1 ;  /* 0xffffffff06008424 */ /* 0x000fe400078e0209 */
[----:B------:R-:W-:Y:S01]  /*0140*/  @P0 IMAD.IADD R3, R2, 0x1, -R3 ;  /* 0x0000000102030824 */ /* 0x000fe200078e0a03 */
[----:B---3--:R-:W-:Y:S01]  /*0150*/  USGXT UR4, UR4, 0x18 ;  /* 0x000000180404789a */ /* 0x008fe20008000200 */
[----:B------:R-:W-:-:S04]  /*0160*/  @P0 IMAD.MOV.U32 R2, RZ, RZ, 0x21 ;  /* 0x00000021ff020424 */ /* 0x000fc800078e00ff */
[----:B------:R-:W-:Y:S02]  /*0170*/  @P0 IMAD R3, R3, R2, -0x1 ;  /* 0xffffffff03030424 */ /* 0x000fe400078e0202 */
[----:B------:R-:W-:Y:S01]  /*0180*/  @!P0 IMAD.MOV.U32 R3, RZ, RZ, R5 ;  /* 0x000000ffff038224 */ /* 0x000fe200078e0005 */
[----:B0-----:R-:W-:Y:S02]  /*0190*/  SGXT R2, R4, 0x18 ;  /* 0x000000180402781a */ /* 0x001fe40000000200 */
[----:B--2---:R-:W-:-:S03]  /*01a0*/  SGXT R7, R7, 0x18 ;  /* 0x000000180707781a */ /* 0x004fc60000000200 */
[----:B------:R-:W-:Y:S01]  /*01b0*/  IMAD R2, R2, 0x20, R3 ;  /* 0x0000002002027824 */ /* 0x000fe200078e0203 */
[----:B------:R-:W-:Y:S01]  /*01c0*/  LEA R4, R7, R0, 0x2 ;  /* 0x0000000007047211 */ /* 0x000fe200078e10ff */
[----:B------:R-:W-:-:S03]  /*01d0*/  VIADD R0, R0, 0x1 ;  /* 0x0000000100007836 */ /* 0x000fc60000000000 */
[----:B-1----:R-:W-:Y:S02]  /*01e0*/  ISETP.GE.AND P0, PT, R2, UR6, PT ;  /* 0x0000000602007c0c */ /* 0x002fe4000bf06270 */
[----:B------:R-:W-:Y:S02]  /*01f0*/  SGXT R9, R4, 0x18 ;  /* 0x000000180409781a */ /* 0x000fe40000000200 */
[----:B------:R-:W-:Y:S02]  /*0200*/  SGXT R0, R0, 0x18 ;  /* 0x000000180000781a */ /* 0x000fe40000000200 */
[----:B------:R-:W-:-:S03]  /*0210*/  ISETP.GT.AND P0, PT, R2, -0x1, !P0 ;  /* 0xffffffff0200780c */ /* 0x000fc60004704270 */
[----:B------:R-:W-:Y:S01]  /*0220*/  IMAD R7, R0, 0x22, R3 ;  /* 0x0000002200077824 */ /* 0x000fe200078e0203 */
[C---:B------:R-:W-:Y:S01]  /*0230*/  ISETP.GT.AND P0, PT, R4.reuse, -0x1, P0 ;  /* 0xffffffff0400780c */ /* 0x040fe20000704270 */
[----:B------:R-:W-:Y:S02]  /*0240*/  IMAD R0, R9, UR4, R2 ;  /* 0x0000000409007c24 */ /* 0x000fe4000f8e0202 */
[----:B------:R-:W-:Y:S01]  /*0250*/  VIADD R7, R7, 0xcd ;  /* 0x000000cd07077836 */ /* 0x000fe20000000000 */
[----:B------:R-:W-:-:S13]  /*0260*/  ISETP.LT.AND P0, PT, R4, UR7, P0 ;  /* 0x0000000704007c0c */ /* 0x000fda0008701270 */
.L_x_1:
[----:B------:R-:W-:Y:S05]  /*0270*/  BSYNC.RECONVERGENT B0 ;  /* 0x0000000000007941 */ /* 0x000fea0003800200 */
.L_x_0:
[----:B------:R-:W0:Y:S01]  /*0280*/  LDCU.64 UR4, c[0x0][0x380] ;  /* 0x00007000ff0477ac */ /* 0x000e220008000a00 */
[----:B------:R-:W-:Y:S01]  /*0290*/  SGXT R2, R8, 0x18 ;  /* 0x000000180802781a */ /* 0x000fe20000000200 */
[----:B------:R-:W1:Y:S01]  /*02a0*/  LDC R12, c[0x0][0x388] ;  /* 0x0000e200ff0c7b82 */ /* 0x000e620000000800 */
[----:B------:R-:W-:Y:S01]  /*02b0*/  SGXT R3, R10, 0x18 ;  /* 0x000000180a03781a */ /* 0x000fe20000000200 */
[----:B------:R-:W2:Y:S02]  /*02c0*/  LDCU.64 UR6, c[0x0][0x358] ;  /* 0x00006b00ff0677ac */ /* 0x000ea40008000a00 */
[----:B------:R-:W-:Y:S02]  /*02d0*/  IMAD R2, R2, 0x20, R5 ;  /* 0x0000002002027824 */ /* 0x000fe400078e0205 */
[----:B------:R-:W-:Y:S02]  /*02e0*/  IMAD R3, R3, 0x4, R6 ;  /* 0x0000000403037824 */ /* 0x000fe400078e0206 */
[----:B------:R-:W3:Y:S03]  /*02f0*/  @P0 LDC.64 R10, c[0x0][0x390] ;  /* 0x0000e400ff0a0b82 */ /* 0x000ee60000000a00 */
[----:B------:R-:W-:-:S02]  /*0300*/  SGXT R13, R3, 0x18 ;  /* 0x00000018030d781a */ /* 0x000fc40000000200 */
[----:B0-----:R-:W-:Y:S01]  /*0310*/  ISETP.GE.AND P1, PT, R2, UR4, PT ;  /* 0x0000000402007c0c */ /* 0x001fe2000bf26270 */
[----:B------:R-:W0:Y:S03]  /*0320*/  LDCU UR4, c[0x0][0x38c] ;  /* 0x00007180ff0477ac */ /* 0x000e260008000800 */
[----:B------:R-:W-:Y:S01]  /*0330*/  ISETP.GE.OR P1, PT, R3, UR5, P1 ;  /* 0x0000000503007c0c */ /* 0x000fe20008f26670 */
[----:B---3--:R-:W-:-:S12]  /*0340*/  @P0 IMAD.WIDE R10, R0, 0x4, R10 ;  /* 0x00000004000a0825 */ /* 0x008fd800078e020a */
[----:B------:R-:W3:Y:S01]  /*0350*/  @!P1 LDC.64 R8, c[0x0][0x390] ;  /* 0x0000e400ff089b82 */ /* 0x000ee20000000a00 */
[----:B0-----:R-:W-:Y:S01]  /*0360*/  USGXT UR4, UR4, 0x18 ;  /* 0x000000180404789a */ /* 0x001fe20008000200 */
[----:B--2---:R0:W2:Y:S05]  /*0370*/  @P0 LDG.E R11, desc[UR6][R10.64] ;  /* 0x000000060a0b0981 */ /* 0x0040aa000c1e1900 */
[----:B------:R-:W-:-:S04]  /*0380*/  IMAD R4, R13, UR4, R2 ;  /* 0x000000040d047c24 */ /* 0x000fc8000f8e0202 */
[----:B---3--:R-:W-:-:S06]  /*0390*/  @!P1 IMAD.WIDE R8, R4, 0x4, R8 ;  /* 0x0000000404089825 */ /* 0x008fcc00078e0208 */
[----:B------:R-:W3:Y:S01]  /*03a0*/  @!P1 LDG.E R8, desc[UR6][R8.64] ;  /* 0x0000000608089981 */ /* 0x000ee2000c1e1900 */
[----:B------:R-:W4:Y:S01]  /*03b0*/  S2UR UR5, SR_CgaCtaId ;  /* 0x00000000000579c3 */ /* 0x000f220000008800 */
[----:B------:R-:W-:-:S04]  /*03c0*/  IADD3 R6, PT, PT, R6, 0x1, RZ ;  /* 0x0000000106067810 */ /* 0x000fc80007ffe0ff */
[----:B------:R-:W-:Y:S01]  /*03d0*/  SGXT R6, R6, 0x18 ;  /* 0x000000180606781a */ /* 0x000fe20000000200 */
[----:B------:R-:W-:Y:S01]  /*03e0*/  UMOV UR4, 0x400 ;  /* 0x0000040000047882 */ /* 0x000fe20000000000 */
[----:B-1----:R-:W-:-:S03]  /*03f0*/  ISETP.GE.AND P2, PT, R12, 0x1, PT ;  /* 0x000000010c00780c */ /* 0x002fc60003f46270 */
[----:B------:R-:W-:-:S04]  /*0400*/  IMAD R5, R6, 0x22, R5 ;  /* 0x0000002206057824 */ /* 0x000fc800078e0205 */
[----:B------:R-:W-:Y:S01]  /*0410*/  VIADD R5, R5, 0x199 ;  /* 0x0000019905057836 */ /* 0x000fe20000000000 */
[----:B----4-:R-:W-:-:S06]  /*0420*/  ULEA UR4, UR5, UR4, 0x18 ;  /* 0x0000000405047291 */ /* 0x010fcc000f8ec0ff */
[----:B------:R-:W-:Y:S02]  /*0430*/  LEA R5, R5, UR4, 0x2 ;  /* 0x0000000405057c11 */ /* 0x000fe4000f8e10ff */
[----:B0-----:R-:W-:-:S03]  /*0440*/  LEA R10, R7, UR4, 0x2 ;  /* 0x00000004070a7c11 */ /* 0x001fc6000f8e10ff */
[----:B---3--:R0:W-:Y:S04]  /*0450*/  @!P1 STS [R5], R8 ;  /* 0x0000000805009388 */ /* 0x0081e80000000800 */
[----:B--2---:R0:W-:Y:S01]  /*0460*/  @P0 STS [R10+0x330], R11 ;  /* 0x0003300b0a000388 */ /* 0x0041e20000000800 */
[----:B------:R-:W-:Y:S05]  /*0470*/  @!P2 EXIT ;  /* 0x000000000000a94d */ /* 0x000fea0003800000 */
[----:B------:R-:W1:Y:S01]  /*0480*/  LDC R16, c[0x0][0x38c] ;  /* 0x0000e300ff107b82 */ /* 0x000e620000000800 */
[----:B0-----:R-:W-:Y:S01]  /*0490*/  VIADD R11, R12, 0xffffffff ;  /* 0xffffffff0c0b7836 */ /* 0x001fe20000000000 */
[----:B------:R-:W0:Y:S01]  /*04a0*/  LDCU UR8, c[0x0][0x384] ;  /* 0x00007080ff0877ac */ /* 0x000e220008000800 */
[----:B------:R-:W-:Y:S01]  /*04b0*/  IMAD.MOV.U32 R19, RZ, RZ, RZ ;  /* 0x000000ffff137224 */ /* 0x000fe200078e00ff */
[----:B------:R-:W2:Y:S04]  /*04c0*/  LDCU.64 UR10, c[0x0][0x380] ;  /* 0x00007000ff0a77ac */ /* 0x000ea80008000a00 */
[----:B------:R-:W3:Y:S01]  /*04d0*/  LDC R18, c[0x0][0x388] ;  /* 0x0000e200ff127b82 */ /* 0x000ee20000000800 */
[----:B------:R-:W-:-:S07]  /*04e0*/  UMOV UR4, URZ ;  /* 0x000000ff00047c82 */ /* 0x000fce0008000000 */
[----:B------:R-:W4:Y:S08]  /*04f0*/  LDC.64 R6, c[0x0][0x390] ;  /* 0x0000e400ff067b82 */ /* 0x000f300000000a00 */
[----:B--2---:R-:W0:Y:S02]  /*0500*/  LDC.64 R8, c[0x0][0x398] ;  /* 0x0000e600ff087b82 */ /* 0x004e240000000a00 */
.L_x_13:
[----:B------:R-:W-:Y:S01]  /*0510*/  BSSY.RECONVERGENT B0, `(.L_x_2) ;  /* 0x0000014000007945 */ /* 0x000fe20003800200 */
[----:B------:R-:W-:Y:S01]  /*0520*/  VIADD R19, R19, 0xffffffff ;  /* 0xffffffff13137836 */ /* 0x000fe20000000000 */
[----:B---3--:R-:W-:Y:S02]  /*0530*/  IADD3 R20, PT, PT, -R18, UR4, RZ ;  /* 0x0000000412147c10 */ /* 0x008fe4000fffe1ff */
[----:B012---:R-:W-:Y:S05]  /*0540*/  @P1 BRA `(.L_x_3) ;  /* 0x0000000000401947 */ /* 0x007fea0003800000 */
[----:B------:R-:W2:Y:S01]  /*0550*/  LDS R12, [R5+-0x330] ;  /* 0xfffcd000050c7984 */ /* 0x000ea20000000800 */
[----:B------:R-:W-:Y:S01]  /*0560*/  ISETP.LE.AND P2, PT, R11, UR4, PT ;  /* 0x000000040b007c0c */ /* 0x000fe2000bf43270 */
[----:B0-----:R-:W-:Y:S01]  /*0570*/  USGXT UR5, UR8, 0x18 ;  /* 0x000000180805789a */ /* 0x001fe20008000200 */
[----:B-1----:R-:W-:Y:S01]  /*0580*/  SGXT R15, R16, 0x18 ;  /* 0x00000018100f781a */ /* 0x002fe20000000200 */
[----:B------:R-:W0:Y:S01]  /*0590*/  LDS R14, [R5] ;  /* 0x00000000050e7984 */ /* 0x000e220000000800 */
[----:B------:R-:W-:Y:S03]  /*05a0*/  BSSY.RECONVERGENT B1, `(.L_x_4) ;  /* 0x0000008000017945 */ /* 0x000fe60003800200 */
[----:B------:R-:W-:Y:S01]  /*05b0*/  IMAD R15, R15, UR5, R4 ;  /* 0x000000050f0f7c24 */ /* 0x000fe2000f8e0204 */
[----:B--2---:R1:W-:Y:S04]  /*05c0*/  STS [R5+-0x660], R12 ;  /* 0xfff9a00c05007388 */ /* 0x0043e80000000800 */
[----:B0-----:R1:W-:Y:S01]  /*05d0*/  STS [R5+-0x330], R14 ;  /* 0xfffcd00e05007388 */ /* 0x0013e20000000800 */
[----:B------:R-:W-:Y:S05]  /*05e0*/  @P2 BRA `(.L_x_5) ;  /* 0x00000000000c2947 */ /* 0x000fea0003800000 */
[----:B-1--4-:R-:W-:-:S06]  /*05f0*/  IMAD.WIDE R12, R15, 0x4, R6 ;  /* 0x000000040f0c7825 */ /* 0x012fcc00078e0206 */
[----:B------:R-:W2:Y:S04]  /*0600*/  LDG.E R12, desc[UR6][R12.64] ;  /* 0x000000060c0c7981 */ /* 0x000ea8000c1e1900 */
[----:B--2---:R0:W-:Y:S02]  /*0610*/  STS [R5], R12 ;  /* 0x0000000c05007388 */ /* 0x0041e40000000800 */
.L_x_5:
[----:B------:R-:W-:Y:S05]  /*0620*/  BSYNC.RECONVERGENT B1 ;  /* 0x0000000000017941 */ /* 0x000fea0003800200 */
.L_x_4:
[----:B------:R-:W-:Y:S01]  /*0630*/  MOV R13, R4 ;  /* 0x00000004000d7202 */ /* 0x000fe20000000f00 */
[----:B------:R-:W-:-:S07]  /*0640*/  IMAD.MOV.U32 R4, RZ, RZ, R15 ;  /* 0x000000ffff047224 */ /* 0x000fce00078e000f */
.L_x_3:
[----:B0-----:R-:W-:Y:S05]  /*0650*/  BSYNC.RECONVERGENT B0 ;  /* 0x0000000000007941 */ /* 0x001fea0003800200 */
.L_x_2:
[----:B------:R-:W-:Y:S04]  /*0660*/  BSSY.RECONVERGENT B0, `(.L_x_6) ;  /* 0x000000f000007945 */ /* 0x000fe80003800200 */
[----:B------:R-:W-:Y:S05]  /*0670*/  @!P0 BRA `(.L_x_7) ;  /* 0x0000000000348947 */ /* 0x000fea0003800000 */
[----:B------:R-:W0:Y:S01]  /*0680*/  LDS R15, [R10] ;  /* 0x000000000a0f7984 */ /* 0x000e220000000800 */
[----:B------:R-:W-:Y:S01]  /*0690*/  VIADD R11, R18, 0xffffffff ;  /* 0xffffffff120b7836 */ /* 0x000fe20000000000 */
[----:B------:R-:W-:Y:S01]  /*06a0*/  USGXT UR5, UR8, 0x18 ;  /* 0x000000180805789a */ /* 0x000fe20008000200 */
[----:B-1----:R-:W-:Y:S01]  /*06b0*/  SGXT R21, R16, 0x18 ;  /* 0x000000181015781a */ /* 0x002fe20000000200 */
[----:B------:R-:W1:Y:S02]  /*06c0*/  LDS R17, [R10+0x330] ;  /* 0x000330000a117984 */ /* 0x000e640000000800 */
[----:B------:R-:W-:Y:S02]  /*06d0*/  ISETP.LE.AND P2, PT, R11, UR4, PT ;  /* 0x000000040b007c0c */ /* 0x000fe4000bf43270 */
[----:B------:R-:W-:Y:S01]  /*06e0*/  IMAD R0, R21, UR5, R0 ;  /* 0x0000000515007c24 */ /* 0x000fe2000f8e0200 */
[----:B0-----:R0:W-:Y:S04]  /*06f0*/  STS [R10+-0x330], R15 ;  /* 0xfffcd00f0a007388 */ /* 0x0011e80000000800 */
[----:B-1----:R0:W-:Y:S06]  /*0700*/  STS [R10], R17 ;  /* 0x000000110a007388 */ /* 0x0021ec0000000800 */
[----:B------:R-:W-:Y:S05]  /*0710*/  @P2 BRA `(.L_x_7) ;  /* 0x00000000000c2947 */ /* 0x000fea0003800000 */
[----:B0---4-:R-:W-:-:S06]  /*0720*/  IMAD.WIDE R14, R0, 0x4, R6 ;  /* 0x00000004000e7825 */ /* 0x011fcc00078e0206 */
[----:B------:R-:W2:Y:S04]  /*0730*/  LDG.E R15, desc[UR6][R14.64] ;  /* 0x000000060e0f7981 */ /* 0x000ea8000c1e1900 */
[----:B--2---:R2:W-:Y:S02]  /*0740*/  STS [R10+0x330], R15 ;  /* 0x0003300f0a007388 */ /* 0x0045e40000000800 */
.L_x_7:
[----:B------:R-:W-:Y:S05]  /*0750*/  BSYNC.RECONVERGENT B0 ;  /* 0x0000000000007941 */ /* 0x000fea0003800200 */
.L_x_6:
[----:B------:R-:W-:Y:S06]  /*0760*/  BAR.SYNC.DEFER_BLOCKING 0x0 ;  /* 0x0000000000007b1d */ /* 0x000fec0000010000 */
[----:B------:R-:W-:Y:S04]  /*0770*/  BSSY.RECONVERGENT B0, `(.L_x_8) ;  /* 0x000001d000007945 */ /* 0x000fe80003800200 */
[----:B------:R-:W-:Y:S05]  /*0780*/  @P1 BRA `(.L_x_9) ;  /* 0x00000000006c1947 */ /* 0x000fea0003800000 */
[----:B------:R-:W-:Y:S01]  /*0790*/  UIADD3 UR5, UPT, UPT, UR10, -0x1, URZ ;  /* 0xffffffff0a057890 */ /* 0x000fe2000fffe0ff */
[----:B------:R-:W-:Y:S05]  /*07a0*/  BSSY.RECONVERGENT B1, `(.L_x_10) ;  /* 0x0000017000017945 */ /* 0x000fea0003800200 */
[----:B------:R-:W-:Y:S01]  /*07b0*/  ISETP.NE.AND P2, PT, R2, UR5, PT ;  /* 0x0000000502007c0c */ /* 0x000fe2000bf45270 */
[----:B------:R-:W-:-:S03]  /*07c0*/  UIADD3 UR5, UPT, UPT, UR11, -0x1, URZ ;  /* 0xffffffff0b057890 */ /* 0x000fc6000fffe0ff */
[----:B------:R-:W-:-:S04]  /*07d0*/  ISETP.EQ.OR P2, PT, R2, RZ, !P2 ;  /* 0x000000ff0200720c */ /* 0x000fc80005742670 */
[----:B------:R-:W-:-:S04]  /*07e0*/  ISETP.EQ.OR P2, PT, R3, RZ, P2 ;  /* 0x000000ff0300720c */ /* 0x000fc80001742670 */
[----:B------:R-:W-:-:S04]  /*07f0*/  ISETP.EQ.OR P2, PT, R3, UR5, P2 ;  /* 0x0000000503007c0c */ /* 0x000fc80009742670 */
[----:B------:R-:W-:-:S04]  /*0800*/  ISETP.EQ.OR P2, PT, R19, -0x1, P2 ;  /* 0xffffffff1300780c */ /* 0x000fc80001742670 */
[----:B------:R-:W-:-:S13]  /*0810*/  ISETP.EQ.OR P2, PT, R20, -0x1, P2 ;  /* 0xffffffff1400780c */ /* 0x000fda0001742670 */
[----:B------:R-:W-:Y:S05]  /*0820*/  @P2 BRA `(.L_x_11) ;  /* 0x0000000000342947 */ /* 0x000fea0003800000 */
[----:B-1----:R-:W-:Y:S04]  /*0830*/  LDS R12, [R5+-0x32c] ;  /* 0xfffcd400050c7984 */ /* 0x002fe80000000800 */
[----:B0-2---:R-:W0:Y:S04]  /*0840*/  LDS R15, [R5+-0x334] ;  /* 0xfffccc00050f7984 */ /* 0x005e280000000800 */
[----:B------:R-:W1:Y:S04]  /*0850*/  LDS R17, [R5+-0x3b8] ;  /* 0xfffc480005117984 */ /* 0x000e680000000800 */
[----:B------:R-:W2:Y:S04]  /*0860*/  LDS R21, [R5+-0x2a8] ;  /* 0xfffd580005157984 */ /* 0x000ea80000000800 */
[----:B------:R-:W3:Y:S04]  /*0870*/  LDS R23, [R5+-0x660] ;  /* 0xfff9a00005177984 */ /* 0x000ee80000000800 */
[----:B------:R-:W5:Y:S01]  /*0880*/  LDS R25, [R5] ;  /* 0x0000000005197984 */ /* 0x000f620000000800 */
[----:B0-----:R-:W-:-:S04]  /*0890*/  FADD R12, R12, R15 ;  /* 0x0000000f0c0c7221 */ /* 0x001fc80000000000 */
[----:B-1----:R-:W-:-:S04]  /*08a0*/  FADD R12, R12, R17 ;  /* 0x000000110c0c7221 */ /* 0x002fc80000000000 */
[----:B--2---:R-:W-:-:S04]  /*08b0*/  FADD R12, R12, R21 ;  /* 0x000000150c0c7221 */ /* 0x004fc80000000000 */
[----:B---3--:R-:W-:-:S04]  /*08c0*/  FADD R12, R12, R23 ;  /* 0x000000170c0c7221 */ /* 0x008fc80000000000 */
[----:B-----5:R-:W-:-:S04]  /*08d0*/  FADD R12, R12, R25 ;  /* 0x000000190c0c7221 */ /* 0x020fc80000000000 */
[----:B------:R-:W-:Y:S01]  /*08e0*/  FMUL R17, R12, 0.16666667163372039795 ;  /* 0x3e2aaaab0c117820 */ /* 0x000fe20000400000 */
[----:B------:R-:W-:Y:S06]  /*08f0*/  BRA `(.L_x_12) ;  /* 0x0000000000047947 */ /* 0x000fec0003800000 */
.L_x_11:
[----:B0-----:R0:W3:Y:S02]  /*0900*/  LDS R17, [R5+-0x330] ;  /* 0xfffcd00005117984 */ /* 0x0010e40000000800 */
.L_x_12:
[----:B------:R-:W-:Y:S05]  /*0910*/  BSYNC.RECONVERGENT B1 ;  /* 0x0000000000017941 */ /* 0x000fea0003800200 */
.L_x_10:
[----:B-12---:R-:W-:-:S05]  /*0920*/  IMAD.WIDE R14, R13, 0x4, R8 ;  /* 0x000000040d0e7825 */ /* 0x006fca00078e0208 */
[----:B---3--:R3:W-:Y:S02]  /*0930*/  STG.E desc[UR6][R14.64], R17 ;  /* 0x000000110e007986 */ /* 0x0087e4000c101906 */
.L_x_9:
[----:B------:R-:W-:Y:S05]  /*0940*/  BSYNC.RECONVERGENT B0 ;  /* 0x0000000000007941 */ /* 0x000fea0003800200 */
.L_x_8:
[----:B------:R-:W-:Y:S01]  /*0950*/  UIADD3 UR4, UPT, UPT, UR4, 0x1, URZ ;  /* 0x0000000104047890 */ /* 0x000fe2000fffe0ff */
[----:B------:R-:W-:Y:S05]  /*0960*/  BAR.SYNC.DEFER_BLOCKING 0x0 ;  /* 0x0000000000007b1d */ /* 0x000fea0000010000 */
[----:B------:R-:W-:-:S13]  /*0970*/  ISETP.LE.AND P2, PT, R18, UR4, PT ;  /* 0x0000000412007c0c */ /* 0x000fda000bf43270 */
[----:B------:R-:W-:Y:S05]  /*0980*/  @!P2 BRA `(.L_x_13) ;  /* 0xfffffff800e0a947 */ /* 0x000fea000383ffff */
[----:B------:R-:W-:Y:S05]  /*0990*/  EXIT ;  /* 0x000000000000794d */ /* 0x000fea0003800000 */
.L_x_14:
[----:B------:R-:W-:-:S00]  /*09a0*/  BRA `(.L_x_14) ;  /* 0xfffffffc00fc7947 */ /* 0x000fc0000383ffff */
[----:B------:R-:W-:-:S00]  /*09b0*/  NOP ;  /* 0x0000000000007918 */ /* 0x000fc00000000000 */
        /* <DEDUP_REMOVED lines=12> */
.L_x_15:


//--------------------- .nv.shared._Z13GPU_laplace3diiiiPfS_ --------------------------
	.section	.nv.shared._Z13GPU_laplace3diiiiPfS_,"aw",@nobits
	.sectionflags	@""
	.align	4
.nv.shared._Z13GPU_laplace3diiiiPfS_:
	.zero		3472


//--------------------- .nv.shared.reserved.0     --------------------------
	.section	.nv.shared.reserved.0,"aw",@nobits
	.weak		__nv_reservedSMEM_offset_0_alias
	.size		__nv_reservedSMEM_offset_0_alias, 0, 64
	.other		__nv_reservedSMEM_offset_0_alias,@"STO_CUDA_RESERVED_SHARED STV_DEFAULT"
__nv_reservedSMEM_offset_0_alias:
	.zero		0
	.zero		64


//--------------------- .nv.constant0._Z13GPU_laplace3diiiiPfS_ --------------------------
	.section	.nv.constant0._Z13GPU_laplace3diiiiPfS_,"a",@progbits
	.sectionflags	@""
	.align	4
.nv.constant0._Z13GPU_laplace3diiiiPfS_:
	.zero		928


//--------------------- SYMBOLS --------------------------

	.type		.nv.reservedSmem.offset0,@object
	.size		.nv.reservedSmem.offset0,0x4
	.type		.nv.reservedSmem.cap,@object
	.size		.nv.reservedSmem.cap,0x4
